//
// Generated by NVIDIA NVVM Compiler
//
// Compiler Build ID: CL-36424714
// Cuda compilation tools, release 13.0, V13.0.88
// Based on NVVM 20.0.0
//

.version 9.0
.target sm_100
.address_size 64

	// .globl	_Z9GarnerGPUPjS_S_S_j

.visible .entry _Z9GarnerGPUPjS_S_S_j(
	.param .u64 .ptr .align 1 _Z9GarnerGPUPjS_S_S_j_param_0,
	.param .u64 .ptr .align 1 _Z9GarnerGPUPjS_S_S_j_param_1,
	.param .u64 .ptr .align 1 _Z9GarnerGPUPjS_S_S_j_param_2,
	.param .u64 .ptr .align 1 _Z9GarnerGPUPjS_S_S_j_param_3,
	.param .u32 _Z9GarnerGPUPjS_S_S_j_param_4
)
{
	.reg .pred 	%p<19>;
	.reg .b32 	%r<31>;
	.reg .b64 	%rd<52>;

	ld.param.u64 	%rd3, [_Z9GarnerGPUPjS_S_S_j_param_0];
	ld.param.u64 	%rd4, [_Z9GarnerGPUPjS_S_S_j_param_1];
	ld.param.u64 	%rd5, [_Z9GarnerGPUPjS_S_S_j_param_2];
	ld.param.u64 	%rd6, [_Z9GarnerGPUPjS_S_S_j_param_3];
	ld.param.u32 	%r9, [_Z9GarnerGPUPjS_S_S_j_param_4];
	cvta.to.global.u64 	%rd1, %rd6;
	cvta.to.global.u64 	%rd7, %rd5;
	cvta.to.global.u64 	%rd8, %rd4;
	cvta.to.global.u64 	%rd9, %rd3;
	mov.u32 	%r10, %tid.x;
	mov.u32 	%r11, %ctaid.x;
	shl.b32 	%r12, %r11, 8;
	add.s32 	%r1, %r12, %r10;
	mul.wide.s32 	%rd10, %r1, 4;
	add.s64 	%rd11, %rd9, %rd10;
	ld.global.u32 	%rd12, [%rd11];
	add.s64 	%rd13, %rd8, %rd10;
	ld.global.u32 	%rd14, [%rd13];
	add.s64 	%rd15, %rd7, %rd10;
	ld.global.u32 	%rd16, [%rd15];
	sub.s64 	%rd17, %rd14, %rd12;
	add.s64 	%rd18, %rd17, 1811939329;
	setp.lt.u64 	%p3, %rd17, -1811939329;
	selp.b64 	%rd19, %rd17, %rd18, %p3;
	mul.lo.s64 	%rd20, %rd19, 1540148431;
	mul.hi.u64 	%rd21, %rd20, 3416063705287649453;
	sub.s64 	%rd22, %rd20, %rd21;
	shr.u64 	%rd23, %rd22, 1;
	add.s64 	%rd24, %rd23, %rd21;
	shr.u64 	%rd25, %rd24, 30;
	mul.lo.s64 	%rd26, %rd25, 1811939329;
	sub.s64 	%rd27, %rd20, %rd26;
	mad.lo.s64 	%rd28, %rd27, 469762049, %rd12;
	mul.hi.u64 	%rd29, %rd28, 2459565875272927297;
	shr.u64 	%rd30, %rd29, 28;
	mul.lo.s64 	%rd31, %rd30, 2013265921;
	sub.s64 	%rd32, %rd31, %rd28;
	add.s64 	%rd33, %rd16, %rd32;
	add.s64 	%rd34, %rd33, 2013265921;
	setp.gt.u64 	%p4, %rd34, 2013265920;
	selp.b64 	%rd35, %rd33, %rd34, %p4;
	mul.lo.s64 	%rd36, %rd35, 1050399624;
	mul.hi.u64 	%rd37, %rd36, 1229782928473866755;
	sub.s64 	%rd38, %rd36, %rd37;
	shr.u64 	%rd39, %rd38, 1;
	add.s64 	%rd40, %rd39, %rd37;
	shr.u64 	%rd41, %rd40, 30;
	mul.lo.s64 	%rd42, %rd41, 2013265921;
	sub.s64 	%rd43, %rd36, %rd42;
	mul.lo.s64 	%rd44, %rd43, 851180331854725121;
	mov.b64 	%rd45, 851180331854725121;
	mul.hi.u64 	%rd46, %rd43, %rd45;
	not.b64 	%rd47, %rd44;
	setp.gt.u64 	%p5, %rd28, %rd47;
	selp.u64 	%rd48, 1, 0, %p5;
	add.s64 	%rd49, %rd44, %rd28;
	cvt.u32.u64 	%r13, %rd49;
	{ .reg .b32 tmp; mov.b64 {tmp, %r14}, %rd49; }
	cvt.u32.u64 	%r15, %rd46;
	cvt.u32.u64 	%r16, %rd48;
	add.s32 	%r17, %r15, %r16;
	add.s64 	%rd2, %rd1, %rd10;
	atom.global.add.u32 	%r18, [%rd2], %r13;
	not.b32 	%r19, %r18;
	setp.lt.u32 	%p6, %r19, %r13;
	add.s32 	%r20, %r14, 1;
	setp.eq.s32 	%p7, %r20, 0;
	selp.b32 	%r2, %r20, %r14, %p6;
	and.pred  	%p8, %p6, %p7;
	selp.u32 	%r21, 1, 0, %p8;
	add.s32 	%r29, %r21, %r17;
	setp.eq.s32 	%p9, %r2, 0;
	@%p9 bra 	$L__BB0_2;
	atom.global.add.u32 	%r22, [%rd2+4], %r2;
	not.b32 	%r23, %r22;
	setp.gt.u32 	%p10, %r2, %r23;
	selp.u32 	%r24, 1, 0, %p10;
	add.s32 	%r29, %r29, %r24;
$L__BB0_2:
	setp.eq.s32 	%p12, %r29, 0;
	mov.pred 	%p18, -1;
	@%p12 bra 	$L__BB0_4;
	atom.global.add.u32 	%r25, [%rd2+8], %r29;
	not.b32 	%r26, %r25;
	setp.le.u32 	%p18, %r29, %r26;
$L__BB0_4:
	add.s32 	%r30, %r1, 3;
	setp.ge.u32 	%p13, %r30, %r9;
	or.pred  	%p14, %p13, %p18;
	@%p14 bra 	$L__BB0_6;
$L__BB0_5:
	mul.wide.s32 	%rd50, %r30, 4;
	add.s64 	%rd51, %rd1, %rd50;
	atom.global.add.u32 	%r27, [%rd51], 1;
	setp.eq.s32 	%p15, %r27, -1;
	add.s32 	%r30, %r30, 1;
	setp.lt.u32 	%p16, %r30, %r9;
	and.pred  	%p17, %p16, %p15;
	@%p17 bra 	$L__BB0_5;
$L__BB0_6:
	ret;

}


// ===== COMPILED SASS (sm_100) =====

	.target	sm_100

	.elftype	@"ET_EXEC"


//--------------------- .note.nv.tkinfo           --------------------------
	.section	.note.nv.tkinfo,"",@"SHT_NOTE"
	.sectionflags	@"SHF_NOTE_NV_TKINFO"
	.tkinfo
        /*0018*/ 	.word	0x00000002
        /*0030*/ 	.string	""
        /*0030*/ 	.string	"ptxas"
        /*0030*/ 	.string	"Cuda compilation tools, release 13.0, V13.0.88"
        /*0030*/ 	.string	"Build cuda_13.0.r13.0/compiler.36424714_0"
        /*0030*/ 	.string	"-arch sm_100 -m 64 "



//--------------------- .note.nv.cuinfo           --------------------------
	.section	.note.nv.cuinfo,"",@"SHT_NOTE"
	.sectionflags	@"SHF_NOTE_NV_CUINFO"
        /*0018*/ 	.short	0x0002
        /*001a*/ 	.short	0x0064
        /*001c*/ 	.short	0x0082
	.zero		2


//--------------------- .nv.info                  --------------------------
	.section	.nv.info,"",@"SHT_CUDA_INFO"
	.align	4


	//----- nvinfo : EIATTR_REGCOUNT
	.align		4
        /*0000*/ 	.byte	0x04, 0x2f
        /*0002*/ 	.short	(.L_1 - .L_0)
	.align		4
.L_0:
        /*0004*/ 	.word	index@(_Z9GarnerGPUPjS_S_S_j)
        /*0008*/ 	.word	0x00000014


	//----- nvinfo : EIATTR_FRAME_SIZE
	.align		4
.L_1:
        /*000c*/ 	.byte	0x04, 0x11
        /*000e*/ 	.short	(.L_3 - .L_2)
	.align		4
.L_2:
        /*0010*/ 	.word	index@(_Z9GarnerGPUPjS_S_S_j)
        /*0014*/ 	.word	0x00000000


	//----- nvinfo : EIATTR_MIN_STACK_SIZE
	.align		4
.L_3:
        /*0018*/ 	.byte	0x04, 0x12
        /*001a*/ 	.short	(.L_5 - .L_4)
	.align		4
.L_4:
        /*001c*/ 	.word	index@(_Z9GarnerGPUPjS_S_S_j)
        /*0020*/ 	.word	0x00000000
.L_5:


//--------------------- .nv.compat                --------------------------
	.section	.nv.compat,"",@"SHT_CUDA_COMPAT_INFO"
	.align	4
        /*0000*/ 	.byte	0x02, 0x09, 0x00, 0x00, 0x02, 0x02, 0x01, 0x00, 0x02, 0x05, 0x05, 0x00, 0x03, 0x07, 0x01, 0x01
        /*0010*/ 	.byte	0x02, 0x03, 0x00, 0x00, 0x02, 0x06, 0x01, 0x00, 0x04, 0x0b, 0x08, 0x00, 0x09, 0x00, 0x00, 0x00
        /*0020*/ 	.byte	0x00, 0x00, 0x00, 0x00


//--------------------- .nv.info._Z9GarnerGPUPjS_S_S_j --------------------------
	.section	.nv.info._Z9GarnerGPUPjS_S_S_j,"",@"SHT_CUDA_INFO"
	.sectionflags	@""
	.align	4


	//----- nvinfo : EIATTR_CUDA_API_VERSION
	.align		4
        /*0000*/ 	.byte	0x04, 0x37
        /*0002*/ 	.short	(.L_7 - .L_6)
.L_6:
        /*0004*/ 	.word	0x00000082


	//----- nvinfo : EIATTR_KPARAM_INFO
	.align		4
.L_7:
        /*0008*/ 	.byte	0x04, 0x17
        /*000a*/ 	.short	(.L_9 - .L_8)
.L_8:
        /*000c*/ 	.word	0x00000000
        /*0010*/ 	.short	0x0004
        /*0012*/ 	.short	0x0020
        /*0014*/ 	.byte	0x00, 0xf0, 0x11, 0x00


	//----- nvinfo : EIATTR_KPARAM_INFO
	.align		4
.L_9:
        /*0018*/ 	.byte	0x04, 0x17
        /*001a*/ 	.short	(.L_11 - .L_10)
.L_10:
        /*001c*/ 	.word	0x00000000
        /*0020*/ 	.short	0x0003
        /*0022*/ 	.short	0x0018
        /*0024*/ 	.byte	0x00, 0xf5, 0x21, 0x00


	//----- nvinfo : EIATTR_KPARAM_INFO
	.align		4
.L_11:
        /*0028*/ 	.byte	0x04, 0x17
        /*002a*/ 	.short	(.L_13 - .L_12)
.L_12:
        /*002c*/ 	.word	0x00000000
        /*0030*/ 	.short	0x0002
        /*0032*/ 	.short	0x0010
        /*0034*/ 	.byte	0x00, 0xf5, 0x21, 0x00


	//----- nvinfo : EIATTR_KPARAM_INFO
	.align		4
.L_13:
        /*0038*/ 	.byte	0x04, 0x17
        /*003a*/ 	.short	(.L_15 - .L_14)
.L_14:
        /*003c*/ 	.word	0x00000000
        /*0040*/ 	.short	0x0001
        /*0042*/ 	.short	0x0008
        /*0044*/ 	.byte	0x00, 0xf5, 0x21, 0x00


	//----- nvinfo : EIATTR_KPARAM_INFO
	.align		4
.L_15:
        /*0048*/ 	.byte	0x04, 0x17
        /*004a*/ 	.short	(.L_17 - .L_16)
.L_16:
        /*004c*/ 	.word	0x00000000
        /*0050*/ 	.short	0x0000
        /*0052*/ 	.short	0x0000
        /*0054*/ 	.byte	0x00, 0xf5, 0x21, 0x00


	//----- nvinfo : EIATTR_SPARSE_MMA_MASK
	.align		4
.L_17:
        /*0058*/ 	.byte	0x03, 0x50
        /*005a*/ 	.short	0x0000


	//----- nvinfo : EIATTR_MAXREG_COUNT
	.align		4
        /*005c*/ 	.byte	0x03, 0x1b
        /*005e*/ 	.short	0x00ff


	//----- nvinfo : EIATTR_MERCURY_ISA_VERSION
	.align		4
        /*0060*/ 	.byte	0x03, 0x5f
        /*0062*/ 	.short	0x0101


	//----- nvinfo : EIATTR_VRC_CTA_INIT_COUNT
	.align		4
        /*0064*/ 	.byte	0x02, 0x4a
	.zero		1
	.zero		1


	//----- nvinfo : EIATTR_EXIT_INSTR_OFFSETS
	.align		4
        /*0068*/ 	.byte	0x04, 0x1c
        /*006a*/ 	.short	(.L_19 - .L_18)


	//   ....[0]....
.L_18:
        /*006c*/ 	.word	0x00000850


	//   ....[1]....
        /*0070*/ 	.word	0x000008f0


	//----- nvinfo : EIATTR_CRS_STACK_SIZE
	.align		4
.L_19:
        /*0074*/ 	.byte	0x04, 0x1e
        /*0076*/ 	.short	(.L_21 - .L_20)
.L_20:
        /*0078*/ 	.word	0x00000000


	//----- nvinfo : EIATTR_CBANK_PARAM_SIZE
	.align		4
.L_21:
        /*007c*/ 	.byte	0x03, 0x19
        /*007e*/ 	.short	0x0024


	//----- nvinfo : EIATTR_PARAM_CBANK
	.align		4
        /*0080*/ 	.byte	0x04, 0x0a
        /*0082*/ 	.short	(.L_23 - .L_22)
	.align		4
.L_22:
        /*0084*/ 	.word	index@(.nv.constant0._Z9GarnerGPUPjS_S_S_j)
        /*0088*/ 	.short	0x0380
        /*008a*/ 	.short	0x0024


	//----- nvinfo : EIATTR_SW_WAR
	.align		4
.L_23:
        /*008c*/ 	.byte	0x04, 0x36
        /*008e*/ 	.short	(.L_25 - .L_24)
.L_24:
        /*0090*/ 	.word	0x00000008
.L_25:


//--------------------- .nv.callgraph             --------------------------
	.section	.nv.callgraph,"",@"SHT_CUDA_CALLGRAPH"
	.align	4
	.sectionentsize	8
	.align		4
        /*0000*/ 	.word	0x00000000
	.align		4
        /*0004*/ 	.word	0xffffffff
	.align		4
        /*0008*/ 	.word	0x00000000
	.align		4
        /*000c*/ 	.word	0xfffffffe
	.align		4
        /*0010*/ 	.word	0x00000000
	.align		4
        /*0014*/ 	.word	0xfffffffd
	.align		4
        /*0018*/ 	.word	0x00000000
	.align		4
        /*001c*/ 	.word	0xfffffffc


//--------------------- .text._Z9GarnerGPUPjS_S_S_j --------------------------
	.section	.text._Z9GarnerGPUPjS_S_S_j,"ax",@progbits
	.align	128
        .global         _Z9GarnerGPUPjS_S_S_j
        .type           _Z9GarnerGPUPjS_S_S_j,@function
        .size           _Z9GarnerGPUPjS_S_S_j,(.L_x_6 - _Z9GarnerGPUPjS_S_S_j)
        .other          _Z9GarnerGPUPjS_S_S_j,@"STO_CUDA_ENTRY STV_DEFAULT"
_Z9GarnerGPUPjS_S_S_j:
.text._Z9GarnerGPUPjS_S_S_j:
[----:B------:R-:W-:Y:S01]  /*0000*/  LDC R1, c[0x0][0x37c] ;  /* 0x0000df00ff017b82 */ /* 0x000fe20000000800 */
[----:B------:R-:W0:Y:S07]  /*0010*/  S2R R0, SR_TID.X ;  /* 0x0000000000007919 */ /* 0x000e2e0000002100 */
[----:B------:R-:W1:Y:S01]  /*0020*/  LDC.64 R4, c[0x0][0x380] ;  /* 0x0000e000ff047b82 */ /* 0x000e620000000a00 */
[----:B------:R-:W2:Y:S01]  /*0030*/  LDCU.64 UR4, c[0x0][0x358] ;  /* 0x00006b00ff0477ac */ /* 0x000ea20008000a00 */
[----:B------:R-:W0:Y:S01]  /*0040*/  S2R R3, SR_CTAID.X ;  /* 0x0000000000037919 */ /* 0x000e220000002500 */
[----:B------:R-:W3:Y:S05]  /*0050*/  LDCU UR6, c[0x0][0x3a0] ;  /* 0x00007400ff0677ac */ /* 0x000eea0008000800 */
[----:B------:R-:W4:Y:S01]  /*0060*/  LDC.64 R6, c[0x0][0x388] ;  /* 0x0000e200ff067b82 */ /* 0x000f220000000a00 */
[----:B0-----:R-:W-:-:S07]  /*0070*/  IMAD R0, R3, 0x100, R0 ;  /* 0x0000010003007824 */ /* 0x001fce00078e0200 */
[----:B------:R-:W0:Y:S01]  /*0080*/  LDC.64 R2, c[0x0][0x390] ;  /* 0x0000e400ff027b82 */ /* 0x000e220000000a00 */
[----:B-1----:R-:W-:-:S04]  /*0090*/  IMAD.WIDE R4, R0, 0x4, R4 ;  /* 0x0000000400047825 */ /* 0x002fc800078e0204 */
[C---:B----4-:R-:W-:Y:S02]  /*00a0*/  IMAD.WIDE R6, R0.reuse, 0x4, R6 ;  /* 0x0000000400067825 */ /* 0x050fe400078e0206 */
[----:B--2---:R-:W2:Y:S04]  /*00b0*/  LDG.E R4, desc[UR4][R4.64] ;  /* 0x0000000404047981 */ /* 0x004ea8000c1e1900 */
[----:B------:R-:W2:Y:S01]  /*00c0*/  LDG.E R7, desc[UR4][R6.64] ;  /* 0x0000000406077981 */ /* 0x000ea2000c1e1900 */
[----:B0-----:R-:W-:-:S06]  /*00d0*/  IMAD.WIDE R2, R0, 0x4, R2 ;  /* 0x0000000400027825 */ /* 0x001fcc00078e0202 */
[----:B------:R0:W4:Y:S01]  /*00e0*/  LDG.E R2, desc[UR4][R2.64] ;  /* 0x0000000402027981 */ /* 0x000122000c1e1900 */
[----:B--2---:R-:W-:-:S04]  /*00f0*/  IADD3 R11, P1, PT, -R4, R7, RZ ;  /* 0x00000007040b7210 */ /* 0x004fc80007f3e1ff */
[C---:B------:R-:W-:Y:S01]  /*0100*/  ISETP.GE.U32.AND P0, PT, R11.reuse, -0x6c000001, PT ;  /* 0x93ffffff0b00780c */ /* 0x040fe20003f06070 */
[----:B------:R-:W-:Y:S01]  /*0110*/  IMAD.X R10, RZ, RZ, -0x1, P1 ;  /* 0xffffffffff0a7424 */ /* 0x000fe200008e06ff */
[----:B------:R-:W-:-:S04]  /*0120*/  IADD3 R8, P1, PT, R11, 0x6c000001, RZ ;  /* 0x6c0000010b087810 */ /* 0x000fc80007f3e0ff */
[----:B------:R-:W-:Y:S01]  /*0130*/  ISETP.GE.U32.AND.EX P0, PT, R10, -0x1, PT, P0 ;  /* 0xffffffff0a00780c */ /* 0x000fe20003f06100 */
[----:B------:R-:W-:-:S03]  /*0140*/  IMAD.X R9, RZ, RZ, R10, P1 ;  /* 0x000000ffff097224 */ /* 0x000fc600008e060a */
[----:B------:R-:W-:Y:S02]  /*0150*/  SEL R6, R11, R8, !P0 ;  /* 0x000000080b067207 */ /* 0x000fe40004000000 */
[----:B------:R-:W-:-:S03]  /*0160*/  SEL R5, R10, R9, !P0 ;  /* 0x000000090a057207 */ /* 0x000fc60004000000 */
[----:B------:R-:W-:-:S04]  /*0170*/  IMAD.WIDE.U32 R6, R6, 0x5bcccccf, RZ ;  /* 0x5bcccccf06067825 */ /* 0x000fc800078e00ff */
[----:B------:R-:W-:-:S04]  /*0180*/  IMAD R5, R5, 0x5bcccccf, RZ ;  /* 0x5bcccccf05057824 */ /* 0x000fc800078e02ff */
[----:B------:R-:W-:-:S04]  /*0190*/  IMAD.IADD R7, R7, 0x1, R5 ;  /* 0x0000000107077824 */ /* 0x000fc800078e0205 */
[----:B------:R-:W-:-:S04]  /*01a0*/  IMAD.WIDE.U32 R8, R7, 0x43c668ad, RZ ;  /* 0x43c668ad07087825 */ /* 0x000fc800078e00ff */
[----:B------:R-:W-:-:S04]  /*01b0*/  IMAD.WIDE.U32 R10, P0, R6, 0x2f684bd7, R8 ;  /* 0x2f684bd7060a7825 */ /* 0x000fc80007800008 */
[----:B------:R-:W-:Y:S01]  /*01c0*/  IMAD.WIDE.U32 R8, R6, 0x43c668ad, RZ ;  /* 0x43c668ad06087825 */ /* 0x000fe200078e00ff */
[----:B------:R-:W-:-:S03]  /*01d0*/  IADD3.X R13, PT, PT, RZ, RZ, RZ, P0, !PT ;  /* 0x000000ffff0d7210 */ /* 0x000fc600007fe4ff */
[----:B------:R-:W-:Y:S01]  /*01e0*/  IMAD.MOV.U32 R12, RZ, RZ, R11 ;  /* 0x000000ffff0c7224 */ /* 0x000fe200078e000b */
[----:B------:R-:W-:-:S05]  /*01f0*/  IADD3 RZ, P0, PT, R9, R10, RZ ;  /* 0x0000000a09ff7210 */ /* 0x000fca0007f1e0ff */
[----:B------:R-:W-:-:S03]  /*0200*/  IMAD.WIDE.U32.X R8, R7, 0x2f684bd7, R12, P0 ;  /* 0x2f684bd707087825 */ /* 0x000fc600000e040c */
[----:B0-----:R-:W-:-:S05]  /*0210*/  IADD3 R3, P0, PT, R6, -R8, RZ ;  /* 0x8000000806037210 */ /* 0x001fca0007f1e0ff */
[----:B------:R-:W-:-:S05]  /*0220*/  IMAD.X R10, R7, 0x1, ~R9, P0 ;  /* 0x00000001070a7824 */ /* 0x000fca00000e0e09 */
[--C-:B------:R-:W-:Y:S02]  /*0230*/  SHF.R.U64 R3, R3, 0x1, R10.reuse ;  /* 0x0000000103037819 */ /* 0x100fe4000000120a */
[----:B------:R-:W-:Y:S02]  /*0240*/  SHF.R.U32.HI R5, RZ, 0x1, R10 ;  /* 0x00000001ff057819 */ /* 0x000fe4000001160a */
[----:B------:R-:W-:-:S05]  /*0250*/  IADD3 R3, P0, PT, R3, R8, RZ ;  /* 0x0000000803037210 */ /* 0x000fca0007f1e0ff */
[----:B------:R-:W-:-:S05]  /*0260*/  IMAD.X R8, R5, 0x1, R9, P0 ;  /* 0x0000000105087824 */ /* 0x000fca00000e0609 */
[--C-:B------:R-:W-:Y:S02]  /*0270*/  SHF.R.U64 R3, R3, 0x1e, R8.reuse ;  /* 0x0000001e03037819 */ /* 0x100fe40000001208 */
[----:B------:R-:W-:-:S03]  /*0280*/  SHF.R.U32.HI R5, RZ, 0x1e, R8 ;  /* 0x0000001eff057819 */ /* 0x000fc60000011608 */
[----:B------:R-:W-:-:S04]  /*0290*/  IMAD.WIDE.U32 R6, R3, -0x6c000001, R6 ;  /* 0x93ffffff03067825 */ /* 0x000fc800078e0006 */
[----:B------:R-:W-:-:S05]  /*02a0*/  IMAD R5, R5, -0x6c000001, RZ ;  /* 0x93ffffff05057824 */ /* 0x000fca00078e02ff */
[----:B------:R-:W-:Y:S01]  /*02b0*/  IADD3 R3, PT, PT, R7, -R3, R5 ;  /* 0x8000000307037210 */ /* 0x000fe20007ffe005 */
[----:B------:R-:W-:Y:S02]  /*02c0*/  IMAD.MOV.U32 R5, RZ, RZ, RZ ;  /* 0x000000ffff057224 */ /* 0x000fe400078e00ff */
[----:B------:R-:W-:-:S04]  /*02d0*/  IMAD.WIDE.U32 R4, R6, 0x1c000001, R4 ;  /* 0x1c00000106047825 */ /* 0x000fc800078e0004 */
[----:B------:R-:W-:-:S05]  /*02e0*/  IMAD R3, R3, 0x1c000001, RZ ;  /* 0x1c00000103037824 */ /* 0x000fca00078e02ff */
[----:B------:R-:W-:-:S05]  /*02f0*/  IADD3 R3, PT, PT, R5, R3, RZ ;  /* 0x0000000305037210 */ /* 0x000fca0007ffe0ff */
[----:B------:R-:W-:-:S04]  /*0300*/  IMAD.WIDE.U32 R6, R3, -0x26af37bf, RZ ;  /* 0xd950c84103067825 */ /* 0x000fc800078e00ff */
[----:B------:R-:W-:-:S04]  /*0310*/  IMAD.WIDE.U32 R8, P0, R4, 0x22222221, R6 ;  /* 0x2222222104087825 */ /* 0x000fc80007800006 */
[----:B------:R-:W-:-:S04]  /*0320*/  IMAD.WIDE.U32 R6, R4, -0x26af37bf, RZ ;  /* 0xd950c84104067825 */ /* 0x000fc800078e00ff */
[----:B------:R-:W-:Y:S01]  /*0330*/  IMAD.X R11, RZ, RZ, RZ, P0 ;  /* 0x000000ffff0b7224 */ /* 0x000fe200000e06ff */
[----:B------:R-:W-:Y:S01]  /*0340*/  IADD3 RZ, P0, PT, R7, R8, RZ ;  /* 0x0000000807ff7210 */ /* 0x000fe20007f1e0ff */
[----:B------:R-:W-:Y:S01]  /*0350*/  IMAD.MOV.U32 R10, RZ, RZ, R9 ;  /* 0x000000ffff0a7224 */ /* 0x000fe200078e0009 */
[----:B------:R-:W-:-:S03]  /*0360*/  IADD3 R8, P1, PT, RZ, -R4, RZ ;  /* 0x80000004ff087210 */ /* 0x000fc60007f3e0ff */
[----:B------:R-:W-:-:S04]  /*0370*/  IMAD.WIDE.U32.X R6, R3, 0x22222221, R10, P0 ;  /* 0x2222222103067825 */ /* 0x000fc800000e040a */
[----:B------:R-:W-:Y:S01]  /*0380*/  IMAD.X R9, RZ, RZ, ~R3, P1 ;  /* 0x000000ffff097224 */ /* 0x000fe200008e0e03 */
[--C-:B------:R-:W-:Y:S02]  /*0390*/  SHF.R.U64 R5, R6, 0x1c, R7.reuse ;  /* 0x0000001c06057819 */ /* 0x100fe40000001207 */
[----:B------:R-:W-:-:S03]  /*03a0*/  SHF.R.U32.HI R10, RZ, 0x1c, R7 ;  /* 0x0000001cff0a7819 */ /* 0x000fc60000011607 */
[----:B------:R-:W-:-:S04]  /*03b0*/  IMAD.WIDE.U32 R6, R5, 0x78000001, R8 ;  /* 0x7800000105067825 */ /* 0x000fc800078e0008 */
[----:B------:R-:W-:Y:S01]  /*03c0*/  IMAD R9, R10, 0x78000001, RZ ;  /* 0x780000010a097824 */ /* 0x000fe200078e02ff */
[----:B----4-:R-:W-:-:S04]  /*03d0*/  IADD3 R5, P0, PT, R2, R6, RZ ;  /* 0x0000000602057210 */ /* 0x010fc80007f1e0ff */
[----:B------:R-:W-:Y:S02]  /*03e0*/  IADD3 R8, P1, PT, R5, 0x78000001, RZ ;  /* 0x7800000105087810 */ /* 0x000fe40007f3e0ff */
[----:B------:R-:W-:Y:S02]  /*03f0*/  IADD3.X R7, PT, PT, R7, R9, RZ, P0, !PT ;  /* 0x0000000907077210 */ /* 0x000fe400007fe4ff */
[----:B------:R-:W-:-:S03]  /*0400*/  ISETP.GT.U32.AND P0, PT, R8, 0x78000000, PT ;  /* 0x780000000800780c */ /* 0x000fc60003f04070 */
[----:B------:R-:W-:-:S05]  /*0410*/  IMAD.X R2, RZ, RZ, R7, P1 ;  /* 0x000000ffff027224 */ /* 0x000fca00008e0607 */
[----:B------:R-:W-:-:S04]  /*0420*/  ISETP.GT.U32.AND.EX P0, PT, R2, RZ, PT, P0 ;  /* 0x000000ff0200720c */ /* 0x000fc80003f04100 */
[----:B------:R-:W-:Y:S02]  /*0430*/  SEL R2, R7, R2, P0 ;  /* 0x0000000207027207 */ /* 0x000fe40000000000 */
[----:B------:R-:W-:-:S03]  /*0440*/  SEL R8, R5, R8, P0 ;  /* 0x0000000805087207 */ /* 0x000fc60000000000 */
[----:B------:R-:W-:Y:S02]  /*0450*/  IMAD R5, R2, 0x3e9bd388, RZ ;  /* 0x3e9bd38802057824 */ /* 0x000fe400078e02ff */
[----:B------:R-:W-:-:S04]  /*0460*/  IMAD.WIDE.U32 R8, R8, 0x3e9bd388, RZ ;  /* 0x3e9bd38808087825 */ /* 0x000fc800078e00ff */
[----:B------:R-:W-:-:S04]  /*0470*/  IMAD.IADD R9, R9, 0x1, R5 ;  /* 0x0000000109097824 */ /* 0x000fc800078e0205 */
[----:B------:R-:W-:-:S04]  /*0480*/  IMAD.WIDE.U32 R6, R9, -0x3579bdfd, RZ ;  /* 0xca86420309067825 */ /* 0x000fc800078e00ff */
[----:B------:R-:W-:-:S04]  /*0490*/  IMAD.WIDE.U32 R10, P0, R8, 0x1111110e, R6 ;  /* 0x1111110e080a7825 */ /* 0x000fc80007800006 */
[----:B------:R-:W-:Y:S01]  /*04a0*/  IMAD.WIDE.U32 R6, R8, -0x3579bdfd, RZ ;  /* 0xca86420308067825 */ /* 0x000fe200078e00ff */
[----:B------:R-:W-:-:S03]  /*04b0*/  MOV R12, R11 ;  /* 0x0000000b000c7202 */ /* 0x000fc60000000f00 */
[----:B------:R-:W-:Y:S01]  /*04c0*/  IMAD.X R13, RZ, RZ, RZ, P0 ;  /* 0x000000ffff0d7224 */ /* 0x000fe200000e06ff */
[----:B------:R-:W-:Y:S02]  /*04d0*/  IADD3 RZ, P0, PT, R7, R10, RZ ;  /* 0x0000000a07ff7210 */ /* 0x000fe40007f1e0ff */
[----:B------:R-:W0:Y:S03]  /*04e0*/  LDC.64 R6, c[0x0][0x398] ;  /* 0x0000e600ff067b82 */ /* 0x000e260000000a00 */
[----:B------:R-:W-:-:S03]  /*04f0*/  IMAD.WIDE.U32.X R10, R9, 0x1111110e, R12, P0 ;  /* 0x1111110e090a7825 */ /* 0x000fc600000e040c */
[----:B------:R-:W-:-:S05]  /*0500*/  IADD3 R17, P0, PT, R8, -R10, RZ ;  /* 0x8000000a08117210 */ /* 0x000fca0007f1e0ff */
[----:B------:R-:W-:-:S05]  /*0510*/  IMAD.X R2, R9, 0x1, ~R11, P0 ;  /* 0x0000000109027824 */ /* 0x000fca00000e0e0b */
[--C-:B------:R-:W-:Y:S02]  /*0520*/  SHF.R.U64 R17, R17, 0x1, R2.reuse ;  /* 0x0000000111117819 */ /* 0x100fe40000001202 */
[----:B------:R-:W-:Y:S02]  /*0530*/  SHF.R.U32.HI R5, RZ, 0x1, R2 ;  /* 0x00000001ff057819 */ /* 0x000fe40000011602 */
[----:B------:R-:W-:-:S05]  /*0540*/  IADD3 R17, P0, PT, R17, R10, RZ ;  /* 0x0000000a11117210 */ /* 0x000fca0007f1e0ff */
[----:B------:R-:W-:-:S05]  /*0550*/  IMAD.X R14, R5, 0x1, R11, P0 ;  /* 0x00000001050e7824 */ /* 0x000fca00000e060b */
[----:B------:R-:W-:-:S05]  /*0560*/  SHF.R.U64 R17, R17, 0x1e, R14 ;  /* 0x0000001e11117819 */ /* 0x000fca000000120e */
[----:B------:R-:W-:-:S04]  /*0570*/  IMAD.WIDE.U32 R10, R17, -0x78000001, R8 ;  /* 0x87ffffff110a7825 */ /* 0x000fc800078e0008 */
[----:B0-----:R-:W-:-:S04]  /*0580*/  IMAD.WIDE R8, R0, 0x4, R6 ;  /* 0x0000000400087825 */ /* 0x001fc800078e0206 */
[----:B------:R-:W-:-:S03]  /*0590*/  IMAD.WIDE.U32 R12, R10, -0x77ffffff, RZ ;  /* 0x880000010a0c7825 */ /* 0x000fc600078e00ff */
[----:B------:R-:W-:-:S05]  /*05a0*/  IADD3 R5, P0, PT, R4, R12, RZ ;  /* 0x0000000c04057210 */ /* 0x000fca0007f1e0ff */
[----:B------:R-:W2:Y:S01]  /*05b0*/  ATOMG.E.ADD.STRONG.GPU PT, R2, desc[UR4][R8.64], R5 ;  /* 0x80000005080279a8 */ /* 0x000ea200081ef104 */
[----:B------:R-:W-:Y:S01]  /*05c0*/  SHF.R.U32.HI R14, RZ, 0x1e, R14 ;  /* 0x0000001eff0e7819 */ /* 0x000fe2000001160e */
[----:B------:R-:W-:Y:S04]  /*05d0*/  BSSY.RECONVERGENT B0, `(.L_x_0) ;  /* 0x000001d000007945 */ /* 0x000fe80003800200 */
[----:B------:R-:W-:-:S05]  /*05e0*/  IMAD R14, R14, -0x78000001, RZ ;  /* 0x87ffffff0e0e7824 */ /* 0x000fca00078e02ff */
[----:B------:R-:W-:-:S05]  /*05f0*/  IADD3 R17, PT, PT, R11, -R17, R14 ;  /* 0x800000110b117210 */ /* 0x000fca0007ffe00e */
[----:B------:R-:W-:-:S04]  /*0600*/  IMAD.WIDE.U32 R14, R17, -0x77ffffff, RZ ;  /* 0x88000001110e7825 */ /* 0x000fc800078e00ff */
[----:B------:R-:W-:Y:S01]  /*0610*/  IMAD.WIDE.U32 R10, R10, 0xbd00000, R14 ;  /* 0x0bd000000a0a7825 */ /* 0x000fe200078e000e */
[----:B------:R-:W-:Y:S02]  /*0620*/  LOP3.LUT R15, RZ, R12, RZ, 0x33, !PT ;  /* 0x0000000cff0f7212 */ /* 0x000fe400078e33ff */
[----:B------:R-:W-:-:S05]  /*0630*/  IADD3 R10, P2, PT, R13, R10, RZ ;  /* 0x0000000a0d0a7210 */ /* 0x000fca0007f5e0ff */
[----:B------:R-:W-:Y:S01]  /*0640*/  IMAD.X R13, R10, 0x1, R3, P0 ;  /* 0x000000010a0d7824 */ /* 0x000fe200000e0603 */
[----:B------:R-:W-:Y:S01]  /*0650*/  ISETP.GT.U32.AND P0, PT, R4, R15, PT ;  /* 0x0000000f0400720c */ /* 0x000fe20003f04070 */
[----:B------:R-:W-:Y:S01]  /*0660*/  IMAD.X R11, R17, 0xbd00000, R11, P2 ;  /* 0x0bd00000110b7824 */ /* 0x000fe200010e060b */
[----:B------:R-:W-:-:S04]  /*0670*/  LOP3.LUT R4, RZ, R10, RZ, 0x33, !PT ;  /* 0x0000000aff047212 */ /* 0x000fc800078e33ff */
[----:B------:R-:W-:Y:S02]  /*0680*/  ISETP.GT.U32.AND.EX P0, PT, R3, R4, PT, P0 ;  /* 0x000000040300720c */ /* 0x000fe40003f04100 */
[----:B--2---:R-:W-:-:S04]  /*0690*/  LOP3.LUT R2, RZ, R2, RZ, 0x33, !PT ;  /* 0x00000002ff027212 */ /* 0x004fc800078e33ff */
[----:B------:R-:W-:Y:S02]  /*06a0*/  ISETP.GE.U32.AND P1, PT, R2, R5, PT ;  /* 0x000000050200720c */ /* 0x000fe40003f26070 */
[----:B------:R-:W-:-:S04]  /*06b0*/  IADD3 R2, PT, PT, R13, 0x1, RZ ;  /* 0x000000010d027810 */ /* 0x000fc80007ffe0ff */
[C---:B------:R-:W-:Y:S02]  /*06c0*/  SEL R3, R2.reuse, R13, !P1 ;  /* 0x0000000d02037207 */ /* 0x040fe40004800000 */
[----:B------:R-:W-:Y:S02]  /*06d0*/  ISETP.EQ.AND P1, PT, R2, RZ, !P1 ;  /* 0x000000ff0200720c */ /* 0x000fe40004f22270 */
[----:B------:R-:W-:Y:S02]  /*06e0*/  SEL R2, RZ, 0x1, !P0 ;  /* 0x00000001ff027807 */ /* 0x000fe40004000000 */
[----:B------:R-:W-:-:S03]  /*06f0*/  ISETP.NE.AND P0, PT, R3, RZ, PT ;  /* 0x000000ff0300720c */ /* 0x000fc60003f05270 */
[----:B------:R-:W-:-:S04]  /*0700*/  IMAD.IADD R2, R2, 0x1, R11 ;  /* 0x0000000102027824 */ /* 0x000fc800078e020b */
[----:B------:R-:W-:Y:S02]  /*0710*/  VIADD R5, R2, 0x1 ;  /* 0x0000000102057836 */ /* 0x000fe40000000000 */
[----:B------:R-:W-:-:S04]  /*0720*/  @!P1 IMAD.MOV R5, RZ, RZ, R2 ;  /* 0x000000ffff059224 */ /* 0x000fc800078e0202 */
[----:B---3--:R-:W-:Y:S05]  /*0730*/  @!P0 BRA `(.L_x_1) ;  /* 0x0000000000188947 */ /* 0x008fea0003800000 */
[----:B------:R-:W2:Y:S02]  /*0740*/  ATOMG.E.ADD.STRONG.GPU PT, R2, desc[UR4][R8.64+0x4], R3 ;  /* 0x80000403080279a8 */ /* 0x000ea400081ef104 */
[----:B--2---:R-:W-:-:S04]  /*0750*/  LOP3.LUT R2, RZ, R2, RZ, 0x33, !PT ;  /* 0x00000002ff027212 */ /* 0x004fc800078e33ff */
[----:B------:R-:W-:Y:S02]  /*0760*/  ISETP.GT.U32.AND P0, PT, R3, R2, PT ;  /* 0x000000020300720c */ /* 0x000fe40003f04070 */
[----:B------:R-:W-:-:S11]  /*0770*/  IADD3 R2, PT, PT, R5, 0x1, RZ ;  /* 0x0000000105027810 */ /* 0x000fd60007ffe0ff */
[----:B------:R-:W-:-:S04]  /*0780*/  @!P0 IMAD.MOV R2, RZ, RZ, R5 ;  /* 0x000000ffff028224 */ /* 0x000fc800078e0205 */
[----:B------:R-:W-:-:S07]  /*0790*/  IMAD.MOV.U32 R5, RZ, RZ, R2 ;  /* 0x000000ffff057224 */ /* 0x000fce00078e0002 */
.L_x_1:
[----:B------:R-:W-:Y:S05]  /*07a0*/  BSYNC.RECONVERGENT B0 ;  /* 0x0000000000007941 */ /* 0x000fea0003800200 */
.L_x_0:
[----:B------:R-:W-:Y:S01]  /*07b0*/  ISETP.NE.AND P1, PT, R5, RZ, PT ;  /* 0x000000ff0500720c */ /* 0x000fe20003f25270 */
[----:B------:R-:W-:Y:S01]  /*07c0*/  BSSY.RECONVERGENT B0, `(.L_x_2) ;  /* 0x0000007000007945 */ /* 0x000fe20003800200 */
[----:B------:R-:W-:Y:S01]  /*07d0*/  VIADD R2, R0, 0x3 ;  /* 0x0000000300027836 */ /* 0x000fe20000000000 */
[----:B------:R-:W-:-:S10]  /*07e0*/  PLOP3.LUT P0, PT, PT, PT, PT, 0x80, 0x8 ;  /* 0x000000000008781c */ /* 0x000fd40003f0f070 */
[----:B------:R-:W-:Y:S05]  /*07f0*/  @!P1 BRA `(.L_x_3) ;  /* 0x00000000000c9947 */ /* 0x000fea0003800000 */
[----:B------:R-:W2:Y:S02]  /*0800*/  ATOMG.E.ADD.STRONG.GPU PT, R8, desc[UR4][R8.64+0x8], R5 ;  /* 0x80000805080879a8 */ /* 0x000ea400081ef104 */
[----:B--2---:R-:W-:-:S04]  /*0810*/  LOP3.LUT R0, RZ, R8, RZ, 0x33, !PT ;  /* 0x00000008ff007212 */ /* 0x004fc800078e33ff */
[----:B------:R-:W-:-:S13]  /*0820*/  ISETP.LE.U32.AND P0, PT, R5, R0, PT ;  /* 0x000000000500720c */ /* 0x000fda0003f03070 */
.L_x_3:
[----:B------:R-:W-:Y:S05]  /*0830*/  BSYNC.RECONVERGENT B0 ;  /* 0x0000000000007941 */ /* 0x000fea0003800200 */
.L_x_2:
[----:B------:R-:W-:-:S13]  /*0840*/  ISETP.GE.U32.OR P0, PT, R2, UR6, P0 ;  /* 0x0000000602007c0c */ /* 0x000fda0008706470 */
[----:B------:R-:W-:Y:S05]  /*0850*/  @P0 EXIT ;  /* 0x000000000000094d */ /* 0x000fea0003800000 */
[----:B------:R-:W-:Y:S01]  /*0860*/  MOV R5, R2 ;  /* 0x0000000200057202 */ /* 0x000fe20000000f00 */
[----:B------:R-:W-:-:S07]  /*0870*/  IMAD.MOV.U32 R9, RZ, RZ, 0x1 ;  /* 0x00000001ff097424 */ /* 0x000fce00078e00ff */
.L_x_4:
[C---:B------:R-:W-:Y:S01]  /*0880*/  IMAD.WIDE R2, R5.reuse, 0x4, R6 ;  /* 0x0000000405027825 */ /* 0x040fe200078e0206 */
[----:B------:R-:W-:Y:S05]  /*0890*/  YIELD ;  /* 0x0000000000007946 */ /* 0x000fea0003800000 */
[----:B------:R-:W2:Y:S01]  /*08a0*/  ATOMG.E.ADD.STRONG.GPU PT, R2, desc[UR4][R2.64], R9 ;  /* 0x80000009020279a8 */ /* 0x000ea200081ef104 */
[----:B------:R-:W-:-:S05]  /*08b0*/  VIADD R5, R5, 0x1 ;  /* 0x0000000105057836 */ /* 0x000fca0000000000 */
[----:B------:R-:W-:Y:S02]  /*08c0*/  ISETP.GE.U32.AND P0, PT, R5, UR6, PT ;  /* 0x0000000605007c0c */ /* 0x000fe4000bf06070 */
[----:B--2---:R-:W-:-:S13]  /*08d0*/  ISETP.EQ.AND P1, PT, R2, -0x1, PT ;  /* 0xffffffff0200780c */ /* 0x004fda0003f22270 */
[----:B------:R-:W-:Y:S05]  /*08e0*/  @!P0 BRA P1, `(.L_x_4) ;  /* 0xfffffffc00e48947 */ /* 0x000fea000083ffff */
[----:B------:R-:W-:Y:S05]  /*08f0*/  EXIT ;  /* 0x000000000000794d */ /* 0x000fea0003800000 */
.L_x_5:
[----:B------:R-:W-:-:S00]  /*0900*/  BRA `(.L_x_5) ;  /* 0xfffffffc00fc7947 */ /* 0x000fc0000383ffff */
[----:B------:R-:W-:-:S00]  /*0910*/  NOP ;  /* 0x0000000000007918 */ /* 0x000fc00000000000 */
        /* <DEDUP_REMOVED lines=14> */
.L_x_6:


//--------------------- .nv.shared.reserved.0     --------------------------
	.section	.nv.shared.reserved.0,"aw",@nobits
	.weak		__nv_reservedSMEM_offset_0_alias
	.size		__nv_reservedSMEM_offset_0_alias, 0, 64
	.other		__nv_reservedSMEM_offset_0_alias,@"STO_CUDA_RESERVED_SHARED STV_DEFAULT"
__nv_reservedSMEM_offset_0_alias:
	.zero		0
	.zero		64


//--------------------- .nv.constant0._Z9GarnerGPUPjS_S_S_j --------------------------
	.section	.nv.constant0._Z9GarnerGPUPjS_S_S_j,"a",@progbits
	.sectionflags	@""
	.align	4
.nv.constant0._Z9GarnerGPUPjS_S_S_j:
	.zero		932


//--------------------- SYMBOLS --------------------------

	.type		.nv.reservedSmem.offset0,@object
	.size		.nv.reservedSmem.offset0,0x4
